//
// Generated by NVIDIA NVVM Compiler
//
// Compiler Build ID: CL-36424714
// Cuda compilation tools, release 13.0, V13.0.88
// Based on NVVM 20.0.0
//

.version 9.0
.target sm_100
.address_size 64

	// .globl	_Z7memcopyPfiii

.visible .entry _Z7memcopyPfiii(
	.param .u64 .ptr .align 1 _Z7memcopyPfiii_param_0,
	.param .u32 _Z7memcopyPfiii_param_1,
	.param .u32 _Z7memcopyPfiii_param_2,
	.param .u32 _Z7memcopyPfiii_param_3
)
{
	.reg .pred 	%p<6>;
	.reg .b32 	%r<20>;
	.reg .b32 	%f<3>;
	.reg .b64 	%rd<5>;

	ld.param.u64 	%rd1, [_Z7memcopyPfiii_param_0];
	ld.param.u32 	%r4, [_Z7memcopyPfiii_param_1];
	ld.param.u32 	%r6, [_Z7memcopyPfiii_param_2];
	ld.param.u32 	%r7, [_Z7memcopyPfiii_param_3];
	mov.u32 	%r8, %ctaid.x;
	mov.u32 	%r9, %ntid.x;
	mov.u32 	%r10, %tid.x;
	mad.lo.s32 	%r1, %r8, %r9, %r10;
	mov.u32 	%r11, %ctaid.y;
	mov.u32 	%r12, %ntid.y;
	mov.u32 	%r13, %tid.y;
	mad.lo.s32 	%r14, %r11, %r12, %r13;
	mov.u32 	%r15, %ctaid.z;
	mov.u32 	%r16, %ntid.z;
	mov.u32 	%r17, %tid.z;
	mad.lo.s32 	%r3, %r15, %r16, %r17;
	setp.ge.s32 	%p1, %r3, %r7;
	setp.ge.s32 	%p2, %r14, %r6;
	or.pred  	%p3, %p1, %p2;
	setp.ge.s32 	%p4, %r1, %r4;
	or.pred  	%p5, %p4, %p3;
	@%p5 bra 	$L__BB0_2;
	cvta.to.global.u64 	%rd2, %rd1;
	mad.lo.s32 	%r18, %r6, %r3, %r14;
	mad.lo.s32 	%r19, %r18, %r4, %r1;
	mul.wide.s32 	%rd3, %r19, 4;
	add.s64 	%rd4, %rd2, %rd3;
	ld.global.f32 	%f1, [%rd4];
	add.f32 	%f2, %f1, 0f3F800000;
	st.global.f32 	[%rd4], %f2;
$L__BB0_2:
	ret;

}


// ===== COMPILED SASS (sm_100) =====

	.target	sm_100

	.elftype	@"ET_EXEC"


//--------------------- .note.nv.tkinfo           --------------------------
	.section	.note.nv.tkinfo,"",@"SHT_NOTE"
	.sectionflags	@"SHF_NOTE_NV_TKINFO"
	.tkinfo
        /*0018*/ 	.word	0x00000002
        /*0030*/ 	.string	""
        /*0030*/ 	.string	"ptxas"
        /*0030*/ 	.string	"Cuda compilation tools, release 13.0, V13.0.88"
        /*0030*/ 	.string	"Build cuda_13.0.r13.0/compiler.36424714_0"
        /*0030*/ 	.string	"-arch sm_100 -m 64 "



//--------------------- .note.nv.cuinfo           --------------------------
	.section	.note.nv.cuinfo,"",@"SHT_NOTE"
	.sectionflags	@"SHF_NOTE_NV_CUINFO"
        /*0018*/ 	.short	0x0002
        /*001a*/ 	.short	0x0064
        /*001c*/ 	.short	0x0082
	.zero		2


//--------------------- .nv.info                  --------------------------
	.section	.nv.info,"",@"SHT_CUDA_INFO"
	.align	4


	//----- nvinfo : EIATTR_REGCOUNT
	.align		4
        /*0000*/ 	.byte	0x04, 0x2f
        /*0002*/ 	.short	(.L_1 - .L_0)
	.align		4
.L_0:
        /*0004*/ 	.word	index@(_Z7memcopyPfiii)
        /*0008*/ 	.word	0x0000000a


	//----- nvinfo : EIATTR_FRAME_SIZE
	.align		4
.L_1:
        /*000c*/ 	.byte	0x04, 0x11
        /*000e*/ 	.short	(.L_3 - .L_2)
	.align		4
.L_2:
        /*0010*/ 	.word	index@(_Z7memcopyPfiii)
        /*0014*/ 	.word	0x00000000


	//----- nvinfo : EIATTR_MIN_STACK_SIZE
	.align		4
.L_3:
        /*0018*/ 	.byte	0x04, 0x12
        /*001a*/ 	.short	(.L_5 - .L_4)
	.align		4
.L_4:
        /*001c*/ 	.word	index@(_Z7memcopyPfiii)
        /*0020*/ 	.word	0x00000000
.L_5:


//--------------------- .nv.compat                --------------------------
	.section	.nv.compat,"",@"SHT_CUDA_COMPAT_INFO"
	.align	4
        /*0000*/ 	.byte	0x02, 0x09, 0x00, 0x00, 0x02, 0x02, 0x01, 0x00, 0x02, 0x05, 0x05, 0x00, 0x03, 0x07, 0x01, 0x01
        /*0010*/ 	.byte	0x02, 0x03, 0x00, 0x00, 0x02, 0x06, 0x01, 0x00, 0x04, 0x0b, 0x08, 0x00, 0x09, 0x00, 0x00, 0x00
        /*0020*/ 	.byte	0x00, 0x00, 0x00, 0x00


//--------------------- .nv.info._Z7memcopyPfiii  --------------------------
	.section	.nv.info._Z7memcopyPfiii,"",@"SHT_CUDA_INFO"
	.sectionflags	@""
	.align	4


	//----- nvinfo : EIATTR_CUDA_API_VERSION
	.align		4
        /*0000*/ 	.byte	0x04, 0x37
        /*0002*/ 	.short	(.L_7 - .L_6)
.L_6:
        /*0004*/ 	.word	0x00000082


	//----- nvinfo : EIATTR_KPARAM_INFO
	.align		4
.L_7:
        /*0008*/ 	.byte	0x04, 0x17
        /*000a*/ 	.short	(.L_9 - .L_8)
.L_8:
        /*000c*/ 	.word	0x00000000
        /*0010*/ 	.short	0x0003
        /*0012*/ 	.short	0x0010
        /*0014*/ 	.byte	0x00, 0xf0, 0x11, 0x00


	//----- nvinfo : EIATTR_KPARAM_INFO
	.align		4
.L_9:
        /*0018*/ 	.byte	0x04, 0x17
        /*001a*/ 	.short	(.L_11 - .L_10)
.L_10:
        /*001c*/ 	.word	0x00000000
        /*0020*/ 	.short	0x0002
        /*0022*/ 	.short	0x000c
        /*0024*/ 	.byte	0x00, 0xf0, 0x11, 0x00


	//----- nvinfo : EIATTR_KPARAM_INFO
	.align		4
.L_11:
        /*0028*/ 	.byte	0x04, 0x17
        /*002a*/ 	.short	(.L_13 - .L_12)
.L_12:
        /*002c*/ 	.word	0x00000000
        /*0030*/ 	.short	0x0001
        /*0032*/ 	.short	0x0008
        /*0034*/ 	.byte	0x00, 0xf0, 0x11, 0x00


	//----- nvinfo : EIATTR_KPARAM_INFO
	.align		4
.L_13:
        /*0038*/ 	.byte	0x04, 0x17
        /*003a*/ 	.short	(.L_15 - .L_14)
.L_14:
        /*003c*/ 	.word	0x00000000
        /*0040*/ 	.short	0x0000
        /*0042*/ 	.short	0x0000
        /*0044*/ 	.byte	0x00, 0xf5, 0x21, 0x00


	//----- nvinfo : EIATTR_SPARSE_MMA_MASK
	.align		4
.L_15:
        /*0048*/ 	.byte	0x03, 0x50
        /*004a*/ 	.short	0x0000


	//----- nvinfo : EIATTR_MAXREG_COUNT
	.align		4
        /*004c*/ 	.byte	0x03, 0x1b
        /*004e*/ 	.short	0x00ff


	//----- nvinfo : EIATTR_MERCURY_ISA_VERSION
	.align		4
        /*0050*/ 	.byte	0x03, 0x5f
        /*0052*/ 	.short	0x0101


	//----- nvinfo : EIATTR_VRC_CTA_INIT_COUNT
	.align		4
        /*0054*/ 	.byte	0x02, 0x4a
	.zero		1
	.zero		1


	//----- nvinfo : EIATTR_EXIT_INSTR_OFFSETS
	.align		4
        /*0058*/ 	.byte	0x04, 0x1c
        /*005a*/ 	.short	(.L_17 - .L_16)


	//   ....[0]....
.L_16:
        /*005c*/ 	.word	0x00000120


	//   ....[1]....
        /*0060*/ 	.word	0x000001b0


	//----- nvinfo : EIATTR_CBANK_PARAM_SIZE
	.align		4
.L_17:
        /*0064*/ 	.byte	0x03, 0x19
        /*0066*/ 	.short	0x0014


	//----- nvinfo : EIATTR_PARAM_CBANK
	.align		4
        /*0068*/ 	.byte	0x04, 0x0a
        /*006a*/ 	.short	(.L_19 - .L_18)
	.align		4
.L_18:
        /*006c*/ 	.word	index@(.nv.constant0._Z7memcopyPfiii)
        /*0070*/ 	.short	0x0380
        /*0072*/ 	.short	0x0014


	//----- nvinfo : EIATTR_SW_WAR
	.align		4
.L_19:
        /*0074*/ 	.byte	0x04, 0x36
        /*0076*/ 	.short	(.L_21 - .L_20)
.L_20:
        /*0078*/ 	.word	0x00000008
.L_21:


//--------------------- .nv.callgraph             --------------------------
	.section	.nv.callgraph,"",@"SHT_CUDA_CALLGRAPH"
	.align	4
	.sectionentsize	8
	.align		4
        /*0000*/ 	.word	0x00000000
	.align		4
        /*0004*/ 	.word	0xffffffff
	.align		4
        /*0008*/ 	.word	0x00000000
	.align		4
        /*000c*/ 	.word	0xfffffffe
	.align		4
        /*0010*/ 	.word	0x00000000
	.align		4
        /*0014*/ 	.word	0xfffffffd
	.align		4
        /*0018*/ 	.word	0x00000000
	.align		4
        /*001c*/ 	.word	0xfffffffc


//--------------------- .text._Z7memcopyPfiii     --------------------------
	.section	.text._Z7memcopyPfiii,"ax",@progbits
	.align	128
        .global         _Z7memcopyPfiii
        .type           _Z7memcopyPfiii,@function
        .size           _Z7memcopyPfiii,(.L_x_1 - _Z7memcopyPfiii)
        .other          _Z7memcopyPfiii,@"STO_CUDA_ENTRY STV_DEFAULT"
_Z7memcopyPfiii:
.text._Z7memcopyPfiii:
[----:B------:R-:W-:Y:S01]  /*0000*/  LDC R1, c[0x0][0x37c] ;  /* 0x0000df00ff017b82 */ /* 0x000fe20000000800 */
[----:B------:R-:W0:Y:S07]  /*0010*/  S2R R5, SR_TID.Y ;  /* 0x0000000000057919 */ /* 0x000e2e0000002200 */
[----:B------:R-:W1:Y:S01]  /*0020*/  LDC R0, c[0x0][0x360] ;  /* 0x0000d800ff007b82 */ /* 0x000e620000000800 */
[----:B------:R-:W2:Y:S01]  /*0030*/  LDCU.64 UR8, c[0x0][0x388] ;  /* 0x00007100ff0877ac */ /* 0x000ea20008000a00 */
[----:B------:R-:W3:Y:S01]  /*0040*/  S2R R7, SR_TID.Z ;  /* 0x0000000000077919 */ /* 0x000ee20000002300 */
[----:B------:R-:W4:Y:S01]  /*0050*/  LDCU UR7, c[0x0][0x390] ;  /* 0x00007200ff0777ac */ /* 0x000f220008000800 */
[----:B------:R-:W1:Y:S04]  /*0060*/  S2R R3, SR_TID.X ;  /* 0x0000000000037919 */ /* 0x000e680000002100 */
[----:B------:R-:W0:Y:S08]  /*0070*/  S2UR UR5, SR_CTAID.Y ;  /* 0x00000000000579c3 */ /* 0x000e300000002600 */
[----:B------:R-:W0:Y:S08]  /*0080*/  LDC R4, c[0x0][0x364] ;  /* 0x0000d900ff047b82 */ /* 0x000e300000000800 */
[----:B------:R-:W3:Y:S08]  /*0090*/  S2UR UR6, SR_CTAID.Z ;  /* 0x00000000000679c3 */ /* 0x000ef00000002700 */
[----:B------:R-:W3:Y:S08]  /*00a0*/  LDC R2, c[0x0][0x368] ;  /* 0x0000da00ff027b82 */ /* 0x000ef00000000800 */
[----:B------:R-:W1:Y:S01]  /*00b0*/  S2UR UR4, SR_CTAID.X ;  /* 0x00000000000479c3 */ /* 0x000e620000002500 */
[----:B0-----:R-:W-:-:S05]  /*00c0*/  IMAD R4, R4, UR5, R5 ;  /* 0x0000000504047c24 */ /* 0x001fca000f8e0205 */
[----:B--2---:R-:W-:Y:S01]  /*00d0*/  ISETP.GE.AND P0, PT, R4, UR9, PT ;  /* 0x0000000904007c0c */ /* 0x004fe2000bf06270 */
[----:B---3--:R-:W-:-:S05]  /*00e0*/  IMAD R5, R2, UR6, R7 ;  /* 0x0000000602057c24 */ /* 0x008fca000f8e0207 */
[----:B----4-:R-:W-:Y:S01]  /*00f0*/  ISETP.GE.OR P0, PT, R5, UR7, P0 ;  /* 0x0000000705007c0c */ /* 0x010fe20008706670 */
[----:B-1----:R-:W-:-:S05]  /*0100*/  IMAD R0, R0, UR4, R3 ;  /* 0x0000000400007c24 */ /* 0x002fca000f8e0203 */
[----:B------:R-:W-:-:S13]  /*0110*/  ISETP.GE.OR P0, PT, R0, UR8, P0 ;  /* 0x0000000800007c0c */ /* 0x000fda0008706670 */
[----:B------:R-:W-:Y:S05]  /*0120*/  @P0 EXIT ;  /* 0x000000000000094d */ /* 0x000fea0003800000 */
[----:B------:R-:W0:Y:S01]  /*0130*/  LDC.64 R2, c[0x0][0x380] ;  /* 0x0000e000ff027b82 */ /* 0x000e220000000a00 */
[----:B------:R-:W1:Y:S01]  /*0140*/  LDCU.64 UR4, c[0x0][0x358] ;  /* 0x00006b00ff0477ac */ /* 0x000e620008000a00 */
[----:B------:R-:W-:-:S04]  /*0150*/  IMAD R5, R5, UR9, R4 ;  /* 0x0000000905057c24 */ /* 0x000fc8000f8e0204 */
[----:B------:R-:W-:-:S04]  /*0160*/  IMAD R5, R5, UR8, R0 ;  /* 0x0000000805057c24 */ /* 0x000fc8000f8e0200 */
[----:B0-----:R-:W-:-:S05]  /*0170*/  IMAD.WIDE R2, R5, 0x4, R2 ;  /* 0x0000000405027825 */ /* 0x001fca00078e0202 */
[----:B-1----:R-:W2:Y:S02]  /*0180*/  LDG.E R0, desc[UR4][R2.64] ;  /* 0x0000000402007981 */ /* 0x002ea4000c1e1900 */
[----:B--2---:R-:W-:-:S05]  /*0190*/  FADD R5, R0, 1 ;  /* 0x3f80000000057421 */ /* 0x004fca0000000000 */
[----:B------:R-:W-:Y:S01]  /*01a0*/  STG.E desc[UR4][R2.64], R5 ;  /* 0x0000000502007986 */ /* 0x000fe2000c101904 */
[----:B------:R-:W-:Y:S05]  /*01b0*/  EXIT ;  /* 0x000000000000794d */ /* 0x000fea0003800000 */
.L_x_0:
[----:B------:R-:W-:-:S00]  /*01c0*/  BRA `(.L_x_0) ;  /* 0xfffffffc00fc7947 */ /* 0x000fc0000383ffff */
[----:B------:R-:W-:-:S00]  /*01d0*/  NOP ;  /* 0x0000000000007918 */ /* 0x000fc00000000000 */
        /* <DEDUP_REMOVED lines=10> */
.L_x_1:


//--------------------- .nv.shared.reserved.0     --------------------------
	.section	.nv.shared.reserved.0,"aw",@nobits
	.weak		__nv_reservedSMEM_offset_0_alias
	.size		__nv_reservedSMEM_offset_0_alias, 0, 64
	.other		__nv_reservedSMEM_offset_0_alias,@"STO_CUDA_RESERVED_SHARED STV_DEFAULT"
__nv_reservedSMEM_offset_0_alias:
	.zero		0
	.zero		64


//--------------------- .nv.constant0._Z7memcopyPfiii --------------------------
	.section	.nv.constant0._Z7memcopyPfiii,"a",@progbits
	.sectionflags	@""
	.align	4
.nv.constant0._Z7memcopyPfiii:
	.zero		916


//--------------------- SYMBOLS --------------------------

	.type		.nv.reservedSmem.offset0,@object
	.size		.nv.reservedSmem.offset0,0x4
